//
// Generated by NVIDIA NVVM Compiler
//
// Compiler Build ID: CL-36424714
// Cuda compilation tools, release 13.0, V13.0.88
// Based on NVVM 20.0.0
//

.version 9.0
.target sm_100
.address_size 64

	// .globl	_Z15max_pool_kerneliiiiiPdS_
.extern .shared .align 16 .b8 shared_pointer[];

.visible .entry _Z15max_pool_kerneliiiiiPdS_(
	.param .u32 _Z15max_pool_kerneliiiiiPdS__param_0,
	.param .u32 _Z15max_pool_kerneliiiiiPdS__param_1,
	.param .u32 _Z15max_pool_kerneliiiiiPdS__param_2,
	.param .u32 _Z15max_pool_kerneliiiiiPdS__param_3,
	.param .u32 _Z15max_pool_kerneliiiiiPdS__param_4,
	.param .u64 .ptr .align 1 _Z15max_pool_kerneliiiiiPdS__param_5,
	.param .u64 .ptr .align 1 _Z15max_pool_kerneliiiiiPdS__param_6
)
{
	.reg .pred 	%p<13>;
	.reg .b32 	%r<43>;
	.reg .b64 	%rd<8>;
	.reg .b64 	%fd<5>;

	ld.param.u32 	%r19, [_Z15max_pool_kerneliiiiiPdS__param_1];
	ld.param.u32 	%r20, [_Z15max_pool_kerneliiiiiPdS__param_2];
	ld.param.u32 	%r21, [_Z15max_pool_kerneliiiiiPdS__param_3];
	ld.param.u32 	%r22, [_Z15max_pool_kerneliiiiiPdS__param_4];
	ld.param.u64 	%rd2, [_Z15max_pool_kerneliiiiiPdS__param_5];
	ld.param.u64 	%rd3, [_Z15max_pool_kerneliiiiiPdS__param_6];
	shr.u32 	%r23, %r22, 31;
	add.s32 	%r24, %r22, %r23;
	shr.s32 	%r1, %r24, 1;
	shr.u32 	%r25, %r21, 31;
	add.s32 	%r26, %r21, %r25;
	shr.s32 	%r2, %r26, 1;
	mov.u32 	%r3, %ntid.x;
	mov.u32 	%r4, %ntid.y;
	mov.u32 	%r27, %tid.x;
	sub.s32 	%r41, %r27, %r2;
	add.s32 	%r6, %r2, %r3;
	setp.gt.u32 	%p2, %r41, %r6;
	@%p2 bra 	$L__BB0_8;
	mov.u32 	%r28, %tid.y;
	sub.s32 	%r7, %r28, %r1;
	add.s32 	%r8, %r1, %r4;
	mov.u32 	%r29, %ctaid.z;
	mul.lo.s32 	%r30, %r19, %r29;
	mul.lo.s32 	%r9, %r30, %r20;
	mov.u32 	%r31, %ctaid.y;
	mul.lo.s32 	%r10, %r4, %r31;
	mov.u32 	%r32, %ctaid.x;
	mul.lo.s32 	%r11, %r3, %r32;
	cvta.to.global.u64 	%rd1, %rd2;
$L__BB0_2:
	setp.gt.u32 	%p3, %r7, %r8;
	@%p3 bra 	$L__BB0_7;
	add.s32 	%r33, %r41, %r2;
	mad.lo.s32 	%r13, %r33, %r8, %r1;
	add.s32 	%r34, %r41, %r11;
	setp.lt.s32 	%p4, %r34, 0;
	setp.ge.s32 	%p5, %r34, %r19;
	or.pred  	%p1, %p4, %p5;
	shl.b32 	%r35, %r34, 10;
	add.s32 	%r14, %r35, %r9;
	mov.u32 	%r42, %r7;
$L__BB0_4:
	add.s32 	%r16, %r42, %r10;
	setp.lt.s32 	%p6, %r16, 0;
	setp.ge.s32 	%p7, %r16, %r20;
	or.pred  	%p8, %p6, %p7;
	or.pred  	%p10, %p1, %p8;
	mov.f64 	%fd4, 0d0000000000000000;
	@%p10 bra 	$L__BB0_6;
	add.s32 	%r36, %r14, %r16;
	mul.wide.s32 	%rd4, %r36, 8;
	add.s64 	%rd5, %rd1, %rd4;
	ld.global.f64 	%fd4, [%rd5];
$L__BB0_6:
	add.s32 	%r37, %r13, %r42;
	shl.b32 	%r38, %r37, 3;
	mov.u32 	%r39, shared_pointer;
	add.s32 	%r40, %r39, %r38;
	st.shared.f64 	[%r40], %fd4;
	add.s32 	%r42, %r42, %r4;
	setp.le.u32 	%p11, %r42, %r8;
	@%p11 bra 	$L__BB0_4;
$L__BB0_7:
	add.s32 	%r41, %r41, %r3;
	setp.le.u32 	%p12, %r41, %r6;
	@%p12 bra 	$L__BB0_2;
$L__BB0_8:
	bar.sync 	0;
	cvta.to.global.u64 	%rd6, %rd3;
	mov.b64 	%rd7, 4638285403726544896;
	st.global.u64 	[%rd6], %rd7;
	ret;

}
	// .globl	_Z13test_gpu_copyPdS_
.visible .entry _Z13test_gpu_copyPdS_(
	.param .u64 .ptr .align 1 _Z13test_gpu_copyPdS__param_0,
	.param .u64 .ptr .align 1 _Z13test_gpu_copyPdS__param_1
)
{
	.reg .b32 	%r<11>;
	.reg .b64 	%rd<8>;
	.reg .b64 	%fd<4>;

	ld.param.u64 	%rd1, [_Z13test_gpu_copyPdS__param_0];
	ld.param.u64 	%rd2, [_Z13test_gpu_copyPdS__param_1];
	mov.u32 	%r1, %ntid.x;
	mov.u32 	%r2, %ctaid.x;
	mov.u32 	%r3, %tid.x;
	mad.lo.s32 	%r4, %r1, %r2, %r3;
	mov.u32 	%r5, %ntid.y;
	mov.u32 	%r6, %ctaid.y;
	mov.u32 	%r7, %tid.y;
	mad.lo.s32 	%r8, %r5, %r6, %r7;
	shl.b32 	%r9, %r4, 10;
	add.s32 	%r10, %r8, %r9;
	cvta.to.global.u64 	%rd3, %rd1;
	cvta.to.global.u64 	%rd4, %rd2;
	mul.wide.s32 	%rd5, %r10, 8;
	add.s64 	%rd6, %rd3, %rd5;
	ld.global.f64 	%fd1, [%rd6];
	add.s64 	%rd7, %rd4, %rd5;
	st.global.f64 	[%rd7], %fd1;
	ld.global.f64 	%fd2, [%rd6+8388608];
	st.global.f64 	[%rd7+8388608], %fd2;
	ld.global.f64 	%fd3, [%rd6+16777216];
	st.global.f64 	[%rd7+16777216], %fd3;
	ret;

}


// ===== COMPILED SASS (sm_100) =====

	.target	sm_100

	.elftype	@"ET_EXEC"


//--------------------- .note.nv.tkinfo           --------------------------
	.section	.note.nv.tkinfo,"",@"SHT_NOTE"
	.sectionflags	@"SHF_NOTE_NV_TKINFO"
	.tkinfo
        /*0018*/ 	.word	0x00000002
        /*0030*/ 	.string	""
        /*0030*/ 	.string	"ptxas"
        /*0030*/ 	.string	"Cuda compilation tools, release 13.0, V13.0.88"
        /*0030*/ 	.string	"Build cuda_13.0.r13.0/compiler.36424714_0"
        /*0030*/ 	.string	"-arch sm_100 -m 64 "



//--------------------- .note.nv.cuinfo           --------------------------
	.section	.note.nv.cuinfo,"",@"SHT_NOTE"
	.sectionflags	@"SHF_NOTE_NV_CUINFO"
        /*0018*/ 	.short	0x0002
        /*001a*/ 	.short	0x0064
        /*001c*/ 	.short	0x0082
	.zero		2


//--------------------- .nv.info                  --------------------------
	.section	.nv.info,"",@"SHT_CUDA_INFO"
	.align	4


	//----- nvinfo : EIATTR_REGCOUNT
	.align		4
        /*0000*/ 	.byte	0x04, 0x2f
        /*0002*/ 	.short	(.L_1 - .L_0)
	.align		4
.L_0:
        /*0004*/ 	.word	index@(_Z15max_pool_kerneliiiiiPdS_)
        /*0008*/ 	.word	0x00000014


	//----- nvinfo : EIATTR_FRAME_SIZE
	.align		4
.L_1:
        /*000c*/ 	.byte	0x04, 0x11
        /*000e*/ 	.short	(.L_3 - .L_2)
	.align		4
.L_2:
        /*0010*/ 	.word	index@(_Z15max_pool_kerneliiiiiPdS_)
        /*0014*/ 	.word	0x00000000


	//----- nvinfo : EIATTR_REGCOUNT
	.align		4
.L_3:
        /*0018*/ 	.byte	0x04, 0x2f
        /*001a*/ 	.short	(.L_5 - .L_4)
	.align		4
.L_4:
        /*001c*/ 	.word	index@(_Z13test_gpu_copyPdS_)
        /*0020*/ 	.word	0x00000012


	//----- nvinfo : EIATTR_FRAME_SIZE
	.align		4
.L_5:
        /*0024*/ 	.byte	0x04, 0x11
        /*0026*/ 	.short	(.L_7 - .L_6)
	.align		4
.L_6:
        /*0028*/ 	.word	index@(_Z13test_gpu_copyPdS_)
        /*002c*/ 	.word	0x00000000


	//----- nvinfo : EIATTR_MIN_STACK_SIZE
	.align		4
.L_7:
        /*0030*/ 	.byte	0x04, 0x12
        /*0032*/ 	.short	(.L_9 - .L_8)
	.align		4
.L_8:
        /*0034*/ 	.word	index@(_Z13test_gpu_copyPdS_)
        /*0038*/ 	.word	0x00000000


	//----- nvinfo : EIATTR_MIN_STACK_SIZE
	.align		4
.L_9:
        /*003c*/ 	.byte	0x04, 0x12
        /*003e*/ 	.short	(.L_11 - .L_10)
	.align		4
.L_10:
        /*0040*/ 	.word	index@(_Z15max_pool_kerneliiiiiPdS_)
        /*0044*/ 	.word	0x00000000
.L_11:


//--------------------- .nv.compat                --------------------------
	.section	.nv.compat,"",@"SHT_CUDA_COMPAT_INFO"
	.align	4
        /*0000*/ 	.byte	0x02, 0x09, 0x00, 0x00, 0x02, 0x02, 0x01, 0x00, 0x02, 0x05, 0x05, 0x00, 0x03, 0x07, 0x01, 0x01
        /*0010*/ 	.byte	0x02, 0x03, 0x00, 0x00, 0x02, 0x06, 0x01, 0x00, 0x04, 0x0b, 0x08, 0x00, 0x09, 0x00, 0x00, 0x00
        /*0020*/ 	.byte	0x00, 0x00, 0x00, 0x00


//--------------------- .nv.info._Z13test_gpu_copyPdS_ --------------------------
	.section	.nv.info._Z13test_gpu_copyPdS_,"",@"SHT_CUDA_INFO"
	.sectionflags	@""
	.align	4


	//----- nvinfo : EIATTR_CUDA_API_VERSION
	.align		4
        /*0000*/ 	.byte	0x04, 0x37
        /*0002*/ 	.short	(.L_13 - .L_12)
.L_12:
        /*0004*/ 	.word	0x00000082


	//----- nvinfo : EIATTR_KPARAM_INFO
	.align		4
.L_13:
        /*0008*/ 	.byte	0x04, 0x17
        /*000a*/ 	.short	(.L_15 - .L_14)
.L_14:
        /*000c*/ 	.word	0x00000000
        /*0010*/ 	.short	0x0001
        /*0012*/ 	.short	0x0008
        /*0014*/ 	.byte	0x00, 0xf5, 0x21, 0x00


	//----- nvinfo : EIATTR_KPARAM_INFO
	.align		4
.L_15:
        /*0018*/ 	.byte	0x04, 0x17
        /*001a*/ 	.short	(.L_17 - .L_16)
.L_16:
        /*001c*/ 	.word	0x00000000
        /*0020*/ 	.short	0x0000
        /*0022*/ 	.short	0x0000
        /*0024*/ 	.byte	0x00, 0xf5, 0x21, 0x00


	//----- nvinfo : EIATTR_SPARSE_MMA_MASK
	.align		4
.L_17:
        /*0028*/ 	.byte	0x03, 0x50
        /*002a*/ 	.short	0x0000


	//----- nvinfo : EIATTR_MAXREG_COUNT
	.align		4
        /*002c*/ 	.byte	0x03, 0x1b
        /*002e*/ 	.short	0x00ff


	//----- nvinfo : EIATTR_MERCURY_ISA_VERSION
	.align		4
        /*0030*/ 	.byte	0x03, 0x5f
        /*0032*/ 	.short	0x0101


	//----- nvinfo : EIATTR_VRC_CTA_INIT_COUNT
	.align		4
        /*0034*/ 	.byte	0x02, 0x4a
	.zero		1
	.zero		1


	//----- nvinfo : EIATTR_EXIT_INSTR_OFFSETS
	.align		4
        /*0038*/ 	.byte	0x04, 0x1c
        /*003a*/ 	.short	(.L_19 - .L_18)


	//   ....[0]....
.L_18:
        /*003c*/ 	.word	0x00000190


	//----- nvinfo : EIATTR_CBANK_PARAM_SIZE
	.align		4
.L_19:
        /*0040*/ 	.byte	0x03, 0x19
        /*0042*/ 	.short	0x0010


	//----- nvinfo : EIATTR_PARAM_CBANK
	.align		4
        /*0044*/ 	.byte	0x04, 0x0a
        /*0046*/ 	.short	(.L_21 - .L_20)
	.align		4
.L_20:
        /*0048*/ 	.word	index@(.nv.constant0._Z13test_gpu_copyPdS_)
        /*004c*/ 	.short	0x0380
        /*004e*/ 	.short	0x0010


	//----- nvinfo : EIATTR_SW_WAR
	.align		4
.L_21:
        /*0050*/ 	.byte	0x04, 0x36
        /*0052*/ 	.short	(.L_23 - .L_22)
.L_22:
        /*0054*/ 	.word	0x00000008
.L_23:


//--------------------- .nv.info._Z15max_pool_kerneliiiiiPdS_ --------------------------
	.section	.nv.info._Z15max_pool_kerneliiiiiPdS_,"",@"SHT_CUDA_INFO"
	.sectionflags	@""
	.align	4


	//----- nvinfo : EIATTR_CUDA_API_VERSION
	.align		4
        /*0000*/ 	.byte	0x04, 0x37
        /*0002*/ 	.short	(.L_25 - .L_24)
.L_24:
        /*0004*/ 	.word	0x00000082


	//----- nvinfo : EIATTR_KPARAM_INFO
	.align		4
.L_25:
        /*0008*/ 	.byte	0x04, 0x17
        /*000a*/ 	.short	(.L_27 - .L_26)
.L_26:
        /*000c*/ 	.word	0x00000000
        /*0010*/ 	.short	0x0006
        /*0012*/ 	.short	0x0020
        /*0014*/ 	.byte	0x00, 0xf5, 0x21, 0x00


	//----- nvinfo : EIATTR_KPARAM_INFO
	.align		4
.L_27:
        /*0018*/ 	.byte	0x04, 0x17
        /*001a*/ 	.short	(.L_29 - .L_28)
.L_28:
        /*001c*/ 	.word	0x00000000
        /*0020*/ 	.short	0x0005
        /*0022*/ 	.short	0x0018
        /*0024*/ 	.byte	0x00, 0xf5, 0x21, 0x00


	//----- nvinfo : EIATTR_KPARAM_INFO
	.align		4
.L_29:
        /*0028*/ 	.byte	0x04, 0x17
        /*002a*/ 	.short	(.L_31 - .L_30)
.L_30:
        /*002c*/ 	.word	0x00000000
        /*0030*/ 	.short	0x0004
        /*0032*/ 	.short	0x0010
        /*0034*/ 	.byte	0x00, 0xf0, 0x11, 0x00


	//----- nvinfo : EIATTR_KPARAM_INFO
	.align		4
.L_31:
        /*0038*/ 	.byte	0x04, 0x17
        /*003a*/ 	.short	(.L_33 - .L_32)
.L_32:
        /*003c*/ 	.word	0x00000000
        /*0040*/ 	.short	0x0003
        /*0042*/ 	.short	0x000c
        /*0044*/ 	.byte	0x00, 0xf0, 0x11, 0x00


	//----- nvinfo : EIATTR_KPARAM_INFO
	.align		4
.L_33:
        /*0048*/ 	.byte	0x04, 0x17
        /*004a*/ 	.short	(.L_35 - .L_34)
.L_34:
        /*004c*/ 	.word	0x00000000
        /*0050*/ 	.short	0x0002
        /*0052*/ 	.short	0x0008
        /*0054*/ 	.byte	0x00, 0xf0, 0x11, 0x00


	//----- nvinfo : EIATTR_KPARAM_INFO
	.align		4
.L_35:
        /*0058*/ 	.byte	0x04, 0x17
        /*005a*/ 	.short	(.L_37 - .L_36)
.L_36:
        /*005c*/ 	.word	0x00000000
        /*0060*/ 	.short	0x0001
        /*0062*/ 	.short	0x0004
        /*0064*/ 	.byte	0x00, 0xf0, 0x11, 0x00


	//----- nvinfo : EIATTR_KPARAM_INFO
	.align		4
.L_37:
        /*0068*/ 	.byte	0x04, 0x17
        /*006a*/ 	.short	(.L_39 - .L_38)
.L_38:
        /*006c*/ 	.word	0x00000000
        /*0070*/ 	.short	0x0000
        /*0072*/ 	.short	0x0000
        /*0074*/ 	.byte	0x00, 0xf0, 0x11, 0x00


	//----- nvinfo : EIATTR_SPARSE_MMA_MASK
	.align		4
.L_39:
        /*0078*/ 	.byte	0x03, 0x50
        /*007a*/ 	.short	0x0000


	//----- nvinfo : EIATTR_MAXREG_COUNT
	.align		4
        /*007c*/ 	.byte	0x03, 0x1b
        /*007e*/ 	.short	0x00ff


	//----- nvinfo : EIATTR_NUM_BARRIERS
	.align		4
        /*0080*/ 	.byte	0x02, 0x4c
        /*0082*/ 	.byte	0x01
	.zero		1


	//----- nvinfo : EIATTR_MERCURY_ISA_VERSION
	.align		4
        /*0084*/ 	.byte	0x03, 0x5f
        /*0086*/ 	.short	0x0101


	//----- nvinfo : EIATTR_VRC_CTA_INIT_COUNT
	.align		4
        /*0088*/ 	.byte	0x02, 0x4a
	.zero		1
	.zero		1


	//----- nvinfo : EIATTR_EXIT_INSTR_OFFSETS
	.align		4
        /*008c*/ 	.byte	0x04, 0x1c
        /*008e*/ 	.short	(.L_41 - .L_40)


	//   ....[0]....
.L_40:
        /*0090*/ 	.word	0x00000450


	//----- nvinfo : EIATTR_CRS_STACK_SIZE
	.align		4
.L_41:
        /*0094*/ 	.byte	0x04, 0x1e
        /*0096*/ 	.short	(.L_43 - .L_42)
.L_42:
        /*0098*/ 	.word	0x00000000


	//----- nvinfo : EIATTR_CBANK_PARAM_SIZE
	.align		4
.L_43:
        /*009c*/ 	.byte	0x03, 0x19
        /*009e*/ 	.short	0x0028


	//----- nvinfo : EIATTR_PARAM_CBANK
	.align		4
        /*00a0*/ 	.byte	0x04, 0x0a
        /*00a2*/ 	.short	(.L_45 - .L_44)
	.align		4
.L_44:
        /*00a4*/ 	.word	index@(.nv.constant0._Z15max_pool_kerneliiiiiPdS_)
        /*00a8*/ 	.short	0x0380
        /*00aa*/ 	.short	0x0028


	//----- nvinfo : EIATTR_SW_WAR
	.align		4
.L_45:
        /*00ac*/ 	.byte	0x04, 0x36
        /*00ae*/ 	.short	(.L_47 - .L_46)
.L_46:
        /*00b0*/ 	.word	0x00000008
.L_47:


//--------------------- .nv.callgraph             --------------------------
	.section	.nv.callgraph,"",@"SHT_CUDA_CALLGRAPH"
	.align	4
	.sectionentsize	8
	.align		4
        /*0000*/ 	.word	0x00000000
	.align		4
        /*0004*/ 	.word	0xffffffff
	.align		4
        /*0008*/ 	.word	0x00000000
	.align		4
        /*000c*/ 	.word	0xfffffffe
	.align		4
        /*0010*/ 	.word	0x00000000
	.align		4
        /*0014*/ 	.word	0xfffffffd
	.align		4
        /*0018*/ 	.word	0x00000000
	.align		4
        /*001c*/ 	.word	0xfffffffc


//--------------------- .text._Z13test_gpu_copyPdS_ --------------------------
	.section	.text._Z13test_gpu_copyPdS_,"ax",@progbits
	.align	128
        .global         _Z13test_gpu_copyPdS_
        .type           _Z13test_gpu_copyPdS_,@function
        .size           _Z13test_gpu_copyPdS_,(.L_x_8 - _Z13test_gpu_copyPdS_)
        .other          _Z13test_gpu_copyPdS_,@"STO_CUDA_ENTRY STV_DEFAULT"
_Z13test_gpu_copyPdS_:
.text._Z13test_gpu_copyPdS_:
[----:B------:R-:W-:Y:S01]  /*0000*/  LDC R1, c[0x0][0x37c] ;  /* 0x0000df00ff017b82 */ /* 0x000fe20000000800 */
[----:B------:R-:W0:Y:S01]  /*0010*/  S2R R0, SR_CTAID.X ;  /* 0x0000000000007919 */ /* 0x000e220000002500 */
[----:B------:R-:W0:Y:S06]  /*0020*/  LDCU UR6, c[0x0][0x360] ;  /* 0x00006c00ff0677ac */ /* 0x000e2c0008000800 */
[----:B------:R-:W1:Y:S01]  /*0030*/  LDC.64 R2, c[0x0][0x380] ;  /* 0x0000e000ff027b82 */ /* 0x000e620000000a00 */
[----:B------:R-:W0:Y:S01]  /*0040*/  S2R R5, SR_TID.X ;  /* 0x0000000000057919 */ /* 0x000e220000002100 */
[----:B------:R-:W2:Y:S01]  /*0050*/  LDCU UR7, c[0x0][0x364] ;  /* 0x00006c80ff0777ac */ /* 0x000ea20008000800 */
[----:B------:R-:W2:Y:S01]  /*0060*/  S2R R4, SR_CTAID.Y ;  /* 0x0000000000047919 */ /* 0x000ea20000002600 */
[----:B------:R-:W3:Y:S01]  /*0070*/  LDCU.64 UR4, c[0x0][0x358] ;  /* 0x00006b00ff0477ac */ /* 0x000ee20008000a00 */
[----:B------:R-:W2:Y:S01]  /*0080*/  S2R R7, SR_TID.Y ;  /* 0x0000000000077919 */ /* 0x000ea20000002200 */
[----:B0-----:R-:W-:-:S02]  /*0090*/  IMAD R0, R0, UR6, R5 ;  /* 0x0000000600007c24 */ /* 0x001fc4000f8e0205 */
[----:B--2---:R-:W-:Y:S02]  /*00a0*/  IMAD R5, R4, UR7, R7 ;  /* 0x0000000704057c24 */ /* 0x004fe4000f8e0207 */
[----:B------:R-:W0:Y:S03]  /*00b0*/  LDC.64 R6, c[0x0][0x388] ;  /* 0x0000e200ff067b82 */ /* 0x000e260000000a00 */
[----:B------:R-:W-:-:S05]  /*00c0*/  LEA R9, R0, R5, 0xa ;  /* 0x0000000500097211 */ /* 0x000fca00078e50ff */
[----:B-1----:R-:W-:-:S05]  /*00d0*/  IMAD.WIDE R2, R9, 0x8, R2 ;  /* 0x0000000809027825 */ /* 0x002fca00078e0202 */
[----:B---3--:R-:W2:Y:S01]  /*00e0*/  LDG.E.64 R4, desc[UR4][R2.64] ;  /* 0x0000000402047981 */ /* 0x008ea2000c1e1b00 */
[----:B------:R-:W-:-:S04]  /*00f0*/  IADD3 R12, P0, PT, R2, 0x1000000, RZ ;  /* 0x01000000020c7810 */ /* 0x000fc80007f1e0ff */
[----:B------:R-:W-:Y:S01]  /*0100*/  IADD3.X R13, PT, PT, RZ, R3, RZ, P0, !PT ;  /* 0x00000003ff0d7210 */ /* 0x000fe200007fe4ff */
[----:B0-----:R-:W-:-:S05]  /*0110*/  IMAD.WIDE R6, R9, 0x8, R6 ;  /* 0x0000000809067825 */ /* 0x001fca00078e0206 */
[----:B--2---:R-:W-:Y:S04]  /*0120*/  STG.E.64 desc[UR4][R6.64], R4 ;  /* 0x0000000406007986 */ /* 0x004fe8000c101b04 */
[----:B------:R-:W2:Y:S01]  /*0130*/  LDG.E.64 R8, desc[UR4][R12.64+-0x800000] ;  /* 0x800000040c087981 */ /* 0x000ea2000c1e1b00 */
[----:B------:R-:W-:-:S04]  /*0140*/  IADD3 R14, P0, PT, R6, 0x1000000, RZ ;  /* 0x01000000060e7810 */ /* 0x000fc80007f1e0ff */
[----:B------:R-:W-:-:S05]  /*0150*/  IADD3.X R15, PT, PT, RZ, R7, RZ, P0, !PT ;  /* 0x00000007ff0f7210 */ /* 0x000fca00007fe4ff */
[----:B--2---:R-:W-:Y:S04]  /*0160*/  STG.E.64 desc[UR4][R14.64+-0x800000], R8 ;  /* 0x800000080e007986 */ /* 0x004fe8000c101b04 */
[----:B------:R-:W2:Y:S04]  /*0170*/  LDG.E.64 R10, desc[UR4][R12.64] ;  /* 0x000000040c0a7981 */ /* 0x000ea8000c1e1b00 */
[----:B--2---:R-:W-:Y:S01]  /*0180*/  STG.E.64 desc[UR4][R14.64], R10 ;  /* 0x0000000a0e007986 */ /* 0x004fe2000c101b04 */
[----:B------:R-:W-:Y:S05]  /*0190*/  EXIT ;  /* 0x000000000000794d */ /* 0x000fea0003800000 */
.L_x_0:
[----:B------:R-:W-:-:S00]  /*01a0*/  BRA `(.L_x_0) ;  /* 0xfffffffc00fc7947 */ /* 0x000fc0000383ffff */
[----:B------:R-:W-:-:S00]  /*01b0*/  NOP ;  /* 0x0000000000007918 */ /* 0x000fc00000000000 */
        /* <DEDUP_REMOVED lines=12> */
.L_x_8:


//--------------------- .text._Z15max_pool_kerneliiiiiPdS_ --------------------------
	.section	.text._Z15max_pool_kerneliiiiiPdS_,"ax",@progbits
	.align	128
        .global         _Z15max_pool_kerneliiiiiPdS_
        .type           _Z15max_pool_kerneliiiiiPdS_,@function
        .size           _Z15max_pool_kerneliiiiiPdS_,(.L_x_9 - _Z15max_pool_kerneliiiiiPdS_)
        .other          _Z15max_pool_kerneliiiiiPdS_,@"STO_CUDA_ENTRY STV_DEFAULT"
_Z15max_pool_kerneliiiiiPdS_:
.text._Z15max_pool_kerneliiiiiPdS_:
[----:B------:R-:W-:Y:S01]  /*0000*/  LDC R1, c[0x0][0x37c] ;  /* 0x0000df00ff017b82 */ /* 0x000fe20000000800 */
[----:B------:R-:W0:Y:S01]  /*0010*/  S2R R2, SR_TID.X ;  /* 0x0000000000027919 */ /* 0x000e220000002100 */
[----:B------:R-:W1:Y:S06]  /*0020*/  LDCU UR4, c[0x0][0x38c] ;  /* 0x00007180ff0477ac */ /* 0x000e6c0008000800 */
[----:B------:R-:W2:Y:S01]  /*0030*/  LDC R0, c[0x0][0x390] ;  /* 0x0000e400ff007b82 */ /* 0x000ea20000000800 */
[----:B------:R-:W-:Y:S01]  /*0040*/  BSSY.RECONVERGENT B0, `(.L_x_1) ;  /* 0x000003b000007945 */ /* 0x000fe20003800200 */
[----:B------:R-:W3:Y:S01]  /*0050*/  LDCU UR10, c[0x0][0x360] ;  /* 0x00006c00ff0a77ac */ /* 0x000ee20008000800 */
[----:B------:R-:W4:Y:S01]  /*0060*/  LDCU.64 UR8, c[0x0][0x358] ;  /* 0x00006b00ff0877ac */ /* 0x000f220008000a00 */
[----:B------:R-:W0:Y:S01]  /*0070*/  LDCU UR12, c[0x0][0x388] ;  /* 0x00007100ff0c77ac */ /* 0x000e220008000800 */
[----:B------:R-:W0:Y:S01]  /*0080*/  LDCU UR11, c[0x0][0x364] ;  /* 0x00006c80ff0b77ac */ /* 0x000e220008000800 */
[----:B-1----:R-:W-:-:S04]  /*0090*/  ULEA.HI UR4, UR4, UR4, URZ, 0x1 ;  /* 0x0000000404047291 */ /* 0x002fc8000f8f08ff */
[----:B------:R-:W-:Y:S01]  /*00a0*/  USHF.R.S32.HI UR4, URZ, 0x1, UR4 ;  /* 0x00000001ff047899 */ /* 0x000fe20008011404 */
[----:B--2---:R-:W-:-:S03]  /*00b0*/  LEA.HI R0, R0, R0, RZ, 0x1 ;  /* 0x0000000000007211 */ /* 0x004fc600078f08ff */
[----:B---3--:R-:W-:Y:S02]  /*00c0*/  UIADD3 UR7, UPT, UPT, UR4, UR10, URZ ;  /* 0x0000000a04077290 */ /* 0x008fe4000fffe0ff */
[----:B0-----:R-:W-:-:S05]  /*00d0*/  VIADD R2, R2, -UR4 ;  /* 0x8000000402027c36 */ /* 0x001fca0008000000 */
[----:B------:R-:W-:-:S13]  /*00e0*/  ISETP.GT.U32.AND P0, PT, R2, UR7, PT ;  /* 0x0000000702007c0c */ /* 0x000fda000bf04070 */
[----:B----4-:R-:W-:Y:S05]  /*00f0*/  @P0 BRA `(.L_x_2) ;  /* 0x0000000000bc0947 */ /* 0x010fea0003800000 */
[----:B------:R-:W0:Y:S01]  /*0100*/  S2R R7, SR_TID.Y ;  /* 0x0000000000077919 */ /* 0x000e220000002200 */
[----:B------:R-:W1:Y:S01]  /*0110*/  S2UR UR5, SR_CTAID.Z ;  /* 0x00000000000579c3 */ /* 0x000e620000002700 */
[----:B------:R-:W1:Y:S01]  /*0120*/  LDCU UR6, c[0x0][0x384] ;  /* 0x00007080ff0677ac */ /* 0x000e620008000800 */
[----:B------:R-:W-:Y:S01]  /*0130*/  SHF.R.S32.HI R0, RZ, 0x1, R0 ;  /* 0x00000001ff007819 */ /* 0x000fe20000011400 */
[----:B------:R-:W2:Y:S01]  /*0140*/  S2R R10, SR_CTAID.Y ;  /* 0x00000000000a7919 */ /* 0x000ea20000002600 */
[----:B------:R-:W-:Y:S02]  /*0150*/  IMAD.MOV.U32 R6, RZ, RZ, R2 ;  /* 0x000000ffff067224 */ /* 0x000fe400078e0002 */
[----:B------:R-:W-:Y:S01]  /*0160*/  IADD3 R8, PT, PT, R0, UR11, RZ ;  /* 0x0000000b00087c10 */ /* 0x000fe2000fffe0ff */
[----:B------:R-:W3:Y:S01]  /*0170*/  S2R R11, SR_CTAID.X ;  /* 0x00000000000b7919 */ /* 0x000ee20000002500 */
[----:B------:R-:W4:Y:S01]  /*0180*/  LDC R9, c[0x0][0x388] ;  /* 0x0000e200ff097b82 */ /* 0x000f220000000800 */
[----:B-1----:R-:W-:Y:S01]  /*0190*/  UIMAD UR5, UR5, UR6, URZ ;  /* 0x00000006050572a4 */ /* 0x002fe2000f8e02ff */
[----:B0-----:R-:W-:-:S05]  /*01a0*/  IMAD.IADD R7, R7, 0x1, -R0 ;  /* 0x0000000107077824 */ /* 0x001fca00078e0a00 */
[----:B----4-:R-:W-:Y:S02]  /*01b0*/  IMAD R9, R9, UR5, RZ ;  /* 0x0000000509097c24 */ /* 0x010fe4000f8e02ff */
[----:B--2---:R-:W-:Y:S02]  /*01c0*/  IMAD R10, R10, UR11, RZ ;  /* 0x0000000b0a0a7c24 */ /* 0x004fe4000f8e02ff */
[----:B---3--:R-:W-:-:S07]  /*01d0*/  IMAD R11, R11, UR10, RZ ;  /* 0x0000000a0b0b7c24 */ /* 0x008fce000f8e02ff */
.L_x_6:
[----:B------:R-:W-:Y:S01]  /*01e0*/  ISETP.GT.U32.AND P0, PT, R7, R8, PT ;  /* 0x000000080700720c */ /* 0x000fe20003f04070 */
[----:B------:R-:W-:-:S12]  /*01f0*/  BSSY.RECONVERGENT B1, `(.L_x_3) ;  /* 0x000001c000017945 */ /* 0x000fd80003800200 */
[----:B0-----:R-:W-:Y:S05]  /*0200*/  @P0 BRA `(.L_x_4) ;  /* 0x0000000000680947 */ /* 0x001fea0003800000 */
[----:B------:R-:W0:Y:S01]  /*0210*/  S2R R17, SR_CgaCtaId ;  /* 0x0000000000117919 */ /* 0x000e220000008800 */
[----:B------:R-:W1:Y:S01]  /*0220*/  LDCU UR5, c[0x0][0x384] ;  /* 0x00007080ff0577ac */ /* 0x000e620008000800 */
[----:B------:R-:W-:Y:S01]  /*0230*/  IMAD.IADD R2, R11, 0x1, R6 ;  /* 0x000000010b027824 */ /* 0x000fe200078e0206 */
[----:B------:R-:W-:Y:S01]  /*0240*/  MOV R4, 0x400 ;  /* 0x0000040000047802 */ /* 0x000fe20000000f00 */
[----:B------:R-:W-:Y:S01]  /*0250*/  VIADD R3, R6, UR4 ;  /* 0x0000000406037c36 */ /* 0x000fe20008000000 */
[----:B------:R-:W-:Y:S01]  /*0260*/  MOV R13, R7 ;  /* 0x00000007000d7202 */ /* 0x000fe20000000f00 */
[----:B------:R-:W-:Y:S02]  /*0270*/  IMAD R16, R2, 0x400, R9 ;  /* 0x0000040002107824 */ /* 0x000fe400078e0209 */
[----:B------:R-:W-:Y:S01]  /*0280*/  IMAD R14, R8, R3, R0 ;  /* 0x00000003080e7224 */ /* 0x000fe200078e0200 */
[----:B-1----:R-:W-:-:S04]  /*0290*/  ISETP.GE.AND P0, PT, R2, UR5, PT ;  /* 0x0000000502007c0c */ /* 0x002fc8000bf06270 */
[----:B------:R-:W-:Y:S02]  /*02a0*/  ISETP.LT.OR P0, PT, R2, RZ, P0 ;  /* 0x000000ff0200720c */ /* 0x000fe40000701670 */
[----:B0-----:R-:W-:-:S11]  /*02b0*/  LEA R17, R17, R4, 0x18 ;  /* 0x0000000411117211 */ /* 0x001fd600078ec0ff */
.L_x_5:
[----:B0-----:R-:W-:Y:S01]  /*02c0*/  IMAD.IADD R15, R10, 0x1, R13 ;  /* 0x000000010a0f7824 */ /* 0x001fe200078e020d */
[----:B------:R-:W-:-:S04]  /*02d0*/  CS2R R2, SRZ ;  /* 0x0000000000027805 */ /* 0x000fc8000001ff00 */
[----:B------:R-:W-:-:S04]  /*02e0*/  ISETP.GE.AND P1, PT, R15, UR12, PT ;  /* 0x0000000c0f007c0c */ /* 0x000fc8000bf26270 */
[----:B------:R-:W-:-:S04]  /*02f0*/  ISETP.LT.OR P1, PT, R15, RZ, P1 ;  /* 0x000000ff0f00720c */ /* 0x000fc80000f21670 */
[----:B------:R-:W-:-:S13]  /*0300*/  PLOP3.LUT P1, PT, P0, P1, PT, 0xf8, 0x8f ;  /* 0x00000000008f781c */ /* 0x000fda0000723f70 */
[----:B------:R-:W0:Y:S01]  /*0310*/  @!P1 LDC.64 R4, c[0x0][0x398] ;  /* 0x0000e600ff049b82 */ /* 0x000e220000000a00 */
[----:B------:R-:W-:-:S05]  /*0320*/  @!P1 IADD3 R15, PT, PT, R16, R15, RZ ;  /* 0x0000000f100f9210 */ /* 0x000fca0007ffe0ff */
[----:B0-----:R-:W-:-:S05]  /*0330*/  @!P1 IMAD.WIDE R4, R15, 0x8, R4 ;  /* 0x000000080f049825 */ /* 0x001fca00078e0204 */
[----:B------:R-:W2:Y:S01]  /*0340*/  @!P1 LDG.E.64 R2, desc[UR8][R4.64] ;  /* 0x0000000804029981 */ /* 0x000ea2000c1e1b00 */
[----:B------:R-:W-:Y:S01]  /*0350*/  IMAD.IADD R12, R14, 0x1, R13 ;  /* 0x000000010e0c7824 */ /* 0x000fe200078e020d */
[----:B------:R-:W-:-:S03]  /*0360*/  IADD3 R13, PT, PT, R13, UR11, RZ ;  /* 0x0000000b0d0d7c10 */ /* 0x000fc6000fffe0ff */
[----:B------:R-:W-:Y:S01]  /*0370*/  IMAD R15, R12, 0x8, R17 ;  /* 0x000000080c0f7824 */ /* 0x000fe200078e0211 */
[----:B------:R-:W-:-:S04]  /*0380*/  ISETP.GT.U32.AND P1, PT, R13, R8, PT ;  /* 0x000000080d00720c */ /* 0x000fc80003f24070 */
[----:B--2---:R0:W-:Y:S09]  /*0390*/  STS.64 [R15], R2 ;  /* 0x000000020f007388 */ /* 0x0041f20000000a00 */
[----:B------:R-:W-:Y:S05]  /*03a0*/  @!P1 BRA `(.L_x_5) ;  /* 0xfffffffc00c49947 */ /* 0x000fea000383ffff */
.L_x_4:
[----:B------:R-:W-:Y:S05]  /*03b0*/  BSYNC.RECONVERGENT B1 ;  /* 0x0000000000017941 */ /* 0x000fea0003800200 */
.L_x_3:
[----:B------:R-:W-:-:S05]  /*03c0*/  VIADD R6, R6, UR10 ;  /* 0x0000000a06067c36 */ /* 0x000fca0008000000 */
[----:B------:R-:W-:-:S13]  /*03d0*/  ISETP.GT.U32.AND P0, PT, R6, UR7, PT ;  /* 0x0000000706007c0c */ /* 0x000fda000bf04070 */
[----:B------:R-:W-:Y:S05]  /*03e0*/  @!P0 BRA `(.L_x_6) ;  /* 0xfffffffc007c8947 */ /* 0x000fea000383ffff */
.L_x_2:
[----:B------:R-:W-:Y:S05]  /*03f0*/  BSYNC.RECONVERGENT B0 ;  /* 0x0000000000007941 */ /* 0x000fea0003800200 */
.L_x_1:
[----:B0-----:R-:W0:Y:S08]  /*0400*/  LDC.64 R2, c[0x0][0x3a0] ;  /* 0x0000e800ff027b82 */ /* 0x001e300000000a00 */
[----:B------:R-:W-:Y:S01]  /*0410*/  BAR.SYNC.DEFER_BLOCKING 0x0 ;  /* 0x0000000000007b1d */ /* 0x000fe20000010000 */
[----:B------:R-:W-:Y:S02]  /*0420*/  HFMA2 R5, -RZ, RZ, 2.18359375, -0.0 ;  /* 0x405e8000ff057431 */ /* 0x000fe400000001ff */
[----:B------:R-:W-:-:S05]  /*0430*/  IMAD.MOV.U32 R4, RZ, RZ, 0x0 ;  /* 0x00000000ff047424 */ /* 0x000fca00078e00ff */
[----:B0-----:R-:W-:Y:S01]  /*0440*/  STG.E.64 desc[UR8][R2.64], R4 ;  /* 0x0000000402007986 */ /* 0x001fe2000c101b08 */
[----:B------:R-:W-:Y:S05]  /*0450*/  EXIT ;  /* 0x000000000000794d */ /* 0x000fea0003800000 */
.L_x_7:
        /* <DEDUP_REMOVED lines=10> */
.L_x_9:


//--------------------- .nv.shared._Z13test_gpu_copyPdS_ --------------------------
	.section	.nv.shared._Z13test_gpu_copyPdS_,"aw",@nobits
	.sectionflags	@""
	.align	16
	.zero		1024


//--------------------- .nv.shared.reserved.0     --------------------------
	.section	.nv.shared.reserved.0,"aw",@nobits
	.weak		__nv_reservedSMEM_offset_0_alias
	.size		__nv_reservedSMEM_offset_0_alias, 0, 64
	.other		__nv_reservedSMEM_offset_0_alias,@"STO_CUDA_RESERVED_SHARED STV_DEFAULT"
__nv_reservedSMEM_offset_0_alias:
	.zero		0
	.zero		64


//--------------------- .nv.shared._Z15max_pool_kerneliiiiiPdS_ --------------------------
	.section	.nv.shared._Z15max_pool_kerneliiiiiPdS_,"aw",@nobits
	.sectionflags	@""
	.align	16
	.zero		1024


//--------------------- .nv.constant0._Z13test_gpu_copyPdS_ --------------------------
	.section	.nv.constant0._Z13test_gpu_copyPdS_,"a",@progbits
	.sectionflags	@""
	.align	4
.nv.constant0._Z13test_gpu_copyPdS_:
	.zero		912


//--------------------- .nv.constant0._Z15max_pool_kerneliiiiiPdS_ --------------------------
	.section	.nv.constant0._Z15max_pool_kerneliiiiiPdS_,"a",@progbits
	.sectionflags	@""
	.align	4
.nv.constant0._Z15max_pool_kerneliiiiiPdS_:
	.zero		936


//--------------------- SYMBOLS --------------------------

	.type		.nv.reservedSmem.offset0,@object
	.size		.nv.reservedSmem.offset0,0x4
	.type		.nv.reservedSmem.cap,@object
	.size		.nv.reservedSmem.cap,0x4
